//
// Generated by NVIDIA NVVM Compiler
//
// Compiler Build ID: CL-36424714
// Cuda compilation tools, release 13.0, V13.0.88
// Based on NVVM 20.0.0
//

.version 9.0
.target sm_100
.address_size 64

	// .globl	_Z6matmulPfS_S_

.visible .entry _Z6matmulPfS_S_(
	.param .u64 .ptr .align 1 _Z6matmulPfS_S__param_0,
	.param .u64 .ptr .align 1 _Z6matmulPfS_S__param_1,
	.param .u64 .ptr .align 1 _Z6matmulPfS_S__param_2
)
{
	.reg .pred 	%p<5>;
	.reg .b32 	%r<18>;
	.reg .b32 	%f<16>;
	.reg .b64 	%rd<18>;

	ld.param.u64 	%rd6, [_Z6matmulPfS_S__param_0];
	ld.param.u64 	%rd7, [_Z6matmulPfS_S__param_1];
	ld.param.u64 	%rd8, [_Z6matmulPfS_S__param_2];
	mov.u32 	%r7, %ctaid.y;
	mov.u32 	%r8, %ntid.y;
	mov.u32 	%r9, %tid.y;
	mad.lo.s32 	%r1, %r7, %r8, %r9;
	mov.u32 	%r10, %ctaid.x;
	mov.u32 	%r11, %ntid.x;
	mov.u32 	%r12, %tid.x;
	mad.lo.s32 	%r16, %r10, %r11, %r12;
	setp.gt.u32 	%p1, %r1, 419;
	setp.gt.s32 	%p2, %r16, 68;
	or.pred  	%p3, %p1, %p2;
	@%p3 bra 	$L__BB0_3;
	cvta.to.global.u64 	%rd9, %rd8;
	mad.lo.s32 	%r14, %r1, 69, %r16;
	mul.wide.s32 	%rd10, %r14, 4;
	add.s64 	%rd1, %rd9, %rd10;
	mov.b32 	%r17, 0;
	st.global.u32 	[%rd1], %r17;
	mul.lo.s32 	%r15, %r1, 420;
	mul.wide.u32 	%rd11, %r15, 4;
	cvta.to.global.u64 	%rd12, %rd6;
	add.s64 	%rd13, %rd11, %rd12;
	add.s64 	%rd17, %rd13, 8;
	cvta.to.global.u64 	%rd14, %rd7;
	add.s64 	%rd3, %rd14, 552;
	mov.f32 	%f15, 0f00000000;
$L__BB0_2:
	mul.wide.s32 	%rd15, %r16, 4;
	add.s64 	%rd16, %rd3, %rd15;
	ld.global.f32 	%f4, [%rd17+-8];
	ld.global.f32 	%f5, [%rd16+-552];
	fma.rn.f32 	%f6, %f4, %f5, %f15;
	st.global.f32 	[%rd1], %f6;
	ld.global.f32 	%f7, [%rd17+-4];
	ld.global.f32 	%f8, [%rd16+-276];
	fma.rn.f32 	%f9, %f7, %f8, %f6;
	st.global.f32 	[%rd1], %f9;
	ld.global.f32 	%f10, [%rd17];
	ld.global.f32 	%f11, [%rd16];
	fma.rn.f32 	%f12, %f10, %f11, %f9;
	st.global.f32 	[%rd1], %f12;
	ld.global.f32 	%f13, [%rd17+4];
	ld.global.f32 	%f14, [%rd16+276];
	fma.rn.f32 	%f15, %f13, %f14, %f12;
	st.global.f32 	[%rd1], %f15;
	add.s32 	%r17, %r17, 4;
	add.s64 	%rd17, %rd17, 16;
	add.s32 	%r16, %r16, 276;
	setp.ne.s32 	%p4, %r17, 420;
	@%p4 bra 	$L__BB0_2;
$L__BB0_3:
	ret;

}


// ===== COMPILED SASS (sm_100) =====

	.target	sm_100

	.elftype	@"ET_EXEC"


//--------------------- .note.nv.tkinfo           --------------------------
	.section	.note.nv.tkinfo,"",@"SHT_NOTE"
	.sectionflags	@"SHF_NOTE_NV_TKINFO"
	.tkinfo
        /*0018*/ 	.word	0x00000002
        /*0030*/ 	.string	""
        /*0030*/ 	.string	"ptxas"
        /*0030*/ 	.string	"Cuda compilation tools, release 13.0, V13.0.88"
        /*0030*/ 	.string	"Build cuda_13.0.r13.0/compiler.36424714_0"
        /*0030*/ 	.string	"-arch sm_100 -m 64 "



//--------------------- .note.nv.cuinfo           --------------------------
	.section	.note.nv.cuinfo,"",@"SHT_NOTE"
	.sectionflags	@"SHF_NOTE_NV_CUINFO"
        /*0018*/ 	.short	0x0002
        /*001a*/ 	.short	0x0064
        /*001c*/ 	.short	0x0082
	.zero		2


//--------------------- .nv.info                  --------------------------
	.section	.nv.info,"",@"SHT_CUDA_INFO"
	.align	4


	//----- nvinfo : EIATTR_REGCOUNT
	.align		4
        /*0000*/ 	.byte	0x04, 0x2f
        /*0002*/ 	.short	(.L_1 - .L_0)
	.align		4
.L_0:
        /*0004*/ 	.word	index@(_Z6matmulPfS_S_)
        /*0008*/ 	.word	0x00000018


	//----- nvinfo : EIATTR_FRAME_SIZE
	.align		4
.L_1:
        /*000c*/ 	.byte	0x04, 0x11
        /*000e*/ 	.short	(.L_3 - .L_2)
	.align		4
.L_2:
        /*0010*/ 	.word	index@(_Z6matmulPfS_S_)
        /*0014*/ 	.word	0x00000000


	//----- nvinfo : EIATTR_MIN_STACK_SIZE
	.align		4
.L_3:
        /*0018*/ 	.byte	0x04, 0x12
        /*001a*/ 	.short	(.L_5 - .L_4)
	.align		4
.L_4:
        /*001c*/ 	.word	index@(_Z6matmulPfS_S_)
        /*0020*/ 	.word	0x00000000
.L_5:


//--------------------- .nv.compat                --------------------------
	.section	.nv.compat,"",@"SHT_CUDA_COMPAT_INFO"
	.align	4
        /*0000*/ 	.byte	0x02, 0x09, 0x00, 0x00, 0x02, 0x02, 0x01, 0x00, 0x02, 0x05, 0x05, 0x00, 0x03, 0x07, 0x01, 0x01
        /*0010*/ 	.byte	0x02, 0x03, 0x00, 0x00, 0x02, 0x06, 0x01, 0x00, 0x04, 0x0b, 0x08, 0x00, 0x09, 0x00, 0x00, 0x00
        /*0020*/ 	.byte	0x00, 0x00, 0x00, 0x00


//--------------------- .nv.info._Z6matmulPfS_S_  --------------------------
	.section	.nv.info._Z6matmulPfS_S_,"",@"SHT_CUDA_INFO"
	.sectionflags	@""
	.align	4


	//----- nvinfo : EIATTR_CUDA_API_VERSION
	.align		4
        /*0000*/ 	.byte	0x04, 0x37
        /*0002*/ 	.short	(.L_7 - .L_6)
.L_6:
        /*0004*/ 	.word	0x00000082


	//----- nvinfo : EIATTR_KPARAM_INFO
	.align		4
.L_7:
        /*0008*/ 	.byte	0x04, 0x17
        /*000a*/ 	.short	(.L_9 - .L_8)
.L_8:
        /*000c*/ 	.word	0x00000000
        /*0010*/ 	.short	0x0002
        /*0012*/ 	.short	0x0010
        /*0014*/ 	.byte	0x00, 0xf5, 0x21, 0x00


	//----- nvinfo : EIATTR_KPARAM_INFO
	.align		4
.L_9:
        /*0018*/ 	.byte	0x04, 0x17
        /*001a*/ 	.short	(.L_11 - .L_10)
.L_10:
        /*001c*/ 	.word	0x00000000
        /*0020*/ 	.short	0x0001
        /*0022*/ 	.short	0x0008
        /*0024*/ 	.byte	0x00, 0xf5, 0x21, 0x00


	//----- nvinfo : EIATTR_KPARAM_INFO
	.align		4
.L_11:
        /*0028*/ 	.byte	0x04, 0x17
        /*002a*/ 	.short	(.L_13 - .L_12)
.L_12:
        /*002c*/ 	.word	0x00000000
        /*0030*/ 	.short	0x0000
        /*0032*/ 	.short	0x0000
        /*0034*/ 	.byte	0x00, 0xf5, 0x21, 0x00


	//----- nvinfo : EIATTR_SPARSE_MMA_MASK
	.align		4
.L_13:
        /*0038*/ 	.byte	0x03, 0x50
        /*003a*/ 	.short	0x0000


	//----- nvinfo : EIATTR_MAXREG_COUNT
	.align		4
        /*003c*/ 	.byte	0x03, 0x1b
        /*003e*/ 	.short	0x00ff


	//----- nvinfo : EIATTR_MERCURY_ISA_VERSION
	.align		4
        /*0040*/ 	.byte	0x03, 0x5f
        /*0042*/ 	.short	0x0101


	//----- nvinfo : EIATTR_VRC_CTA_INIT_COUNT
	.align		4
        /*0044*/ 	.byte	0x02, 0x4a
	.zero		1
	.zero		1


	//----- nvinfo : EIATTR_EXIT_INSTR_OFFSETS
	.align		4
        /*0048*/ 	.byte	0x04, 0x1c
        /*004a*/ 	.short	(.L_15 - .L_14)


	//   ....[0]....
.L_14:
        /*004c*/ 	.word	0x000000b0


	//   ....[1]....
        /*0050*/ 	.word	0x00000c50


	//----- nvinfo : EIATTR_CBANK_PARAM_SIZE
	.align		4
.L_15:
        /*0054*/ 	.byte	0x03, 0x19
        /*0056*/ 	.short	0x0018


	//----- nvinfo : EIATTR_PARAM_CBANK
	.align		4
        /*0058*/ 	.byte	0x04, 0x0a
        /*005a*/ 	.short	(.L_17 - .L_16)
	.align		4
.L_16:
        /*005c*/ 	.word	index@(.nv.constant0._Z6matmulPfS_S_)
        /*0060*/ 	.short	0x0380
        /*0062*/ 	.short	0x0018


	//----- nvinfo : EIATTR_SW_WAR
	.align		4
.L_17:
        /*0064*/ 	.byte	0x04, 0x36
        /*0066*/ 	.short	(.L_19 - .L_18)
.L_18:
        /*0068*/ 	.word	0x00000008
.L_19:


//--------------------- .nv.callgraph             --------------------------
	.section	.nv.callgraph,"",@"SHT_CUDA_CALLGRAPH"
	.align	4
	.sectionentsize	8
	.align		4
        /*0000*/ 	.word	0x00000000
	.align		4
        /*0004*/ 	.word	0xffffffff
	.align		4
        /*0008*/ 	.word	0x00000000
	.align		4
        /*000c*/ 	.word	0xfffffffe
	.align		4
        /*0010*/ 	.word	0x00000000
	.align		4
        /*0014*/ 	.word	0xfffffffd
	.align		4
        /*0018*/ 	.word	0x00000000
	.align		4
        /*001c*/ 	.word	0xfffffffc


//--------------------- .text._Z6matmulPfS_S_     --------------------------
	.section	.text._Z6matmulPfS_S_,"ax",@progbits
	.align	128
        .global         _Z6matmulPfS_S_
        .type           _Z6matmulPfS_S_,@function
        .size           _Z6matmulPfS_S_,(.L_x_2 - _Z6matmulPfS_S_)
        .other          _Z6matmulPfS_S_,@"STO_CUDA_ENTRY STV_DEFAULT"
_Z6matmulPfS_S_:
.text._Z6matmulPfS_S_:
[----:B------:R-:W-:Y:S01]  /*0000*/  LDC R1, c[0x0][0x37c] ;  /* 0x0000df00ff017b82 */ /* 0x000fe20000000800 */
[----:B------:R-:W0:Y:S07]  /*0010*/  S2R R2, SR_TID.X ;  /* 0x0000000000027919 */ /* 0x000e2e0000002100 */
[----:B------:R-:W1:Y:S01]  /*0020*/  LDC R0, c[0x0][0x364] ;  /* 0x0000d900ff007b82 */ /* 0x000e620000000800 */
[----:B------:R-:W1:Y:S07]  /*0030*/  S2R R3, SR_TID.Y ;  /* 0x0000000000037919 */ /* 0x000e6e0000002200 */
[----:B------:R-:W0:Y:S08]  /*0040*/  S2UR UR5, SR_CTAID.X ;  /* 0x00000000000579c3 */ /* 0x000e300000002500 */
[----:B------:R-:W0:Y:S08]  /*0050*/  LDC R9, c[0x0][0x360] ;  /* 0x0000d800ff097b82 */ /* 0x000e300000000800 */
[----:B------:R-:W1:Y:S01]  /*0060*/  S2UR UR4, SR_CTAID.Y ;  /* 0x00000000000479c3 */ /* 0x000e620000002600 */
[----:B0-----:R-:W-:-:S05]  /*0070*/  IMAD R9, R9, UR5, R2 ;  /* 0x0000000509097c24 */ /* 0x001fca000f8e0202 */
[----:B------:R-:W-:Y:S01]  /*0080*/  ISETP.GT.AND P0, PT, R9, 0x44, PT ;  /* 0x000000440900780c */ /* 0x000fe20003f04270 */
[----:B-1----:R-:W-:-:S05]  /*0090*/  IMAD R0, R0, UR4, R3 ;  /* 0x0000000400007c24 */ /* 0x002fca000f8e0203 */
[----:B------:R-:W-:-:S13]  /*00a0*/  ISETP.GT.U32.OR P0, PT, R0, 0x1a3, P0 ;  /* 0x000001a30000780c */ /* 0x000fda0000704470 */
[----:B------:R-:W-:Y:S05]  /*00b0*/  @P0 EXIT ;  /* 0x000000000000094d */ /* 0x000fea0003800000 */
[----:B------:R-:W0:Y:S01]  /*00c0*/  LDCU.64 UR4, c[0x0][0x388] ;  /* 0x00007100ff0477ac */ /* 0x000e220008000a00 */
[----:B------:R-:W1:Y:S01]  /*00d0*/  LDC.64 R4, c[0x0][0x390] ;  /* 0x0000e400ff047b82 */ /* 0x000e620000000a00 */
[C---:B------:R-:W-:Y:S01]  /*00e0*/  IMAD R11, R0.reuse, 0x45, R9 ;  /* 0x00000045000b7824 */ /* 0x040fe200078e0209 */
[----:B------:R-:W2:Y:S01]  /*00f0*/  LDCU.64 UR6, c[0x0][0x358] ;  /* 0x00006b00ff0677ac */ /* 0x000ea20008000a00 */
[----:B------:R-:W-:-:S05]  /*0100*/  IMAD R13, R0, 0x1a4, RZ ;  /* 0x000001a4000d7824 */ /* 0x000fca00078e02ff */
[----:B------:R-:W3:Y:S01]  /*0110*/  LDC.64 R6, c[0x0][0x380] ;  /* 0x0000e000ff067b82 */ /* 0x000ee20000000a00 */
[----:B0-----:R-:W-:-:S04]  /*0120*/  UIADD3 UR4, UP0, UPT, UR4, 0x228, URZ ;  /* 0x0000022804047890 */ /* 0x001fc8000ff1e0ff */
[----:B------:R-:W-:Y:S02]  /*0130*/  UIADD3.X UR5, UPT, UPT, URZ, UR5, URZ, UP0, !UPT ;  /* 0x00000005ff057290 */ /* 0x000fe400087fe4ff */
[----:B------:R-:W-:Y:S01]  /*0140*/  MOV R2, UR4 ;  /* 0x0000000400027c02 */ /* 0x000fe20008000f00 */
[----:B-1----:R-:W-:-:S03]  /*0150*/  IMAD.WIDE R4, R11, 0x4, R4 ;  /* 0x000000040b047825 */ /* 0x002fc600078e0204 */
[----:B------:R-:W-:Y:S02]  /*0160*/  MOV R3, UR5 ;  /* 0x0000000500037c02 */ /* 0x000fe40008000f00 */
[----:B--2---:R0:W-:Y:S01]  /*0170*/  STG.E desc[UR6][R4.64], RZ ;  /* 0x000000ff04007986 */ /* 0x0041e2000c101906 */
[----:B---3--:R-:W-:-:S04]  /*0180*/  IMAD.WIDE.U32 R6, R13, 0x4, R6 ;  /* 0x000000040d067825 */ /* 0x008fc800078e0006 */
[----:B------:R-:W-:Y:S01]  /*0190*/  IMAD.WIDE R10, R9, 0x4, R2 ;  /* 0x00000004090a7825 */ /* 0x000fe200078e0202 */
[----:B------:R-:W2:Y:S04]  /*01a0*/  LDG.E R0, desc[UR6][R6.64] ;  /* 0x0000000606007981 */ /* 0x000ea8000c1e1900 */
[----:B------:R-:W2:Y:S02]  /*01b0*/  LDG.E R13, desc[UR6][R10.64+-0x228] ;  /* 0xfffdd8060a0d7981 */ /* 0x000ea4000c1e1900 */
[----:B--2---:R-:W-:-:S05]  /*01c0*/  FFMA R13, R0, R13, RZ ;  /* 0x0000000d000d7223 */ /* 0x004fca00000000ff */
[----:B------:R0:W-:Y:S04]  /*01d0*/  STG.E desc[UR6][R4.64], R13 ;  /* 0x0000000d04007986 */ /* 0x0001e8000c101906 */
[----:B------:R-:W2:Y:S04]  /*01e0*/  LDG.E R0, desc[UR6][R6.64+0x4] ;  /* 0x0000040606007981 */ /* 0x000ea8000c1e1900 */
[----:B------:R-:W2:Y:S02]  /*01f0*/  LDG.E R8, desc[UR6][R10.64+-0x114] ;  /* 0xfffeec060a087981 */ /* 0x000ea4000c1e1900 */
[----:B--2---:R-:W-:-:S05]  /*0200*/  FFMA R17, R0, R8, R13 ;  /* 0x0000000800117223 */ /* 0x004fca000000000d */
[----:B------:R0:W-:Y:S04]  /*0210*/  STG.E desc[UR6][R4.64], R17 ;  /* 0x0000001104007986 */ /* 0x0001e8000c101906 */
[----:B------:R-:W2:Y:S04]  /*0220*/  LDG.E R0, desc[UR6][R6.64+0x8] ;  /* 0x0000080606007981 */ /* 0x000ea8000c1e1900 */
[----:B------:R-:W2:Y:S02]  /*0230*/  LDG.E R8, desc[UR6][R10.64] ;  /* 0x000000060a087981 */ /* 0x000ea4000c1e1900 */
[----:B--2---:R-:W-:-:S05]  /*0240*/  FFMA R19, R0, R8, R17 ;  /* 0x0000000800137223 */ /* 0x004fca0000000011 */
[----:B------:R0:W-:Y:S04]  /*0250*/  STG.E desc[UR6][R4.64], R19 ;  /* 0x0000001304007986 */ /* 0x0001e8000c101906 */
[----:B------:R-:W2:Y:S04]  /*0260*/  LDG.E R15, desc[UR6][R10.64+0x114] ;  /* 0x000114060a0f7981 */ /* 0x000ea8000c1e1900 */
[----:B------:R-:W2:Y:S01]  /*0270*/  LDG.E R0, desc[UR6][R6.64+0xc] ;  /* 0x00000c0606007981 */ /* 0x000ea2000c1e1900 */
[----:B------:R-:W-:Y:S01]  /*0280*/  IADD3 R9, PT, PT, R9, 0x114, RZ ;  /* 0x0000011409097810 */ /* 0x000fe20007ffe0ff */
[----:B------:R-:W-:Y:S01]  /*0290*/  UMOV UR4, 0x4 ;  /* 0x0000000400047882 */ /* 0x000fe20000000000 */
[----:B--2---:R-:W-:Y:S01]  /*02a0*/  FFMA R15, R0, R15, R19 ;  /* 0x0000000f000f7223 */ /* 0x004fe20000000013 */
[----:B------:R-:W-:-:S04]  /*02b0*/  IADD3 R0, P0, PT, R6, 0x18, RZ ;  /* 0x0000001806007810 */ /* 0x000fc80007f1e0ff */
[----:B------:R0:W-:Y:S01]  /*02c0*/  STG.E desc[UR6][R4.64], R15 ;  /* 0x0000000f04007986 */ /* 0x0001e2000c101906 */
[----:B------:R-:W-:-:S08]  /*02d0*/  IADD3.X R21, PT, PT, RZ, R7, RZ, P0, !PT ;  /* 0x00000007ff157210 */ /* 0x000fd000007fe4ff */
.L_x_0:
[----:B--2---:R-:W-:Y:S01]  /*02e0*/  IMAD.WIDE R10, R9, 0x4, R2 ;  /* 0x00000004090a7825 */ /* 0x004fe200078e0202 */
[----:B------:R-:W-:Y:S02]  /*02f0*/  MOV R6, R0 ;  /* 0x0000000000067202 */ /* 0x000fe40000000f00 */
[----:B------:R-:W-:Y:S02]  /*0300*/  MOV R7, R21 ;  /* 0x0000001500077202 */ /* 0x000fe40000000f00 */
[----:B------:R-:W0:Y:S04]  /*0310*/  LDG.E R8, desc[UR6][R10.64+-0x228] ;  /* 0xfffdd8060a087981 */ /* 0x000e28000c1e1900 */
[----:B------:R-:W0:Y:S02]  /*0320*/  LDG.E R0, desc[UR6][R6.64+-0x8] ;  /* 0xfffff80606007981 */ /* 0x000e24000c1e1900 */
[----:B0-----:R-:W-:-:S05]  /*0330*/  FFMA R15, R0, R8, R15 ;  /* 0x00000008000f7223 */ /* 0x001fca000000000f */
        /* <DEDUP_REMOVED lines=9> */
[----:B------:R-:W0:Y:S04]  /*03d0*/  LDG.E R8, desc[UR6][R10.64+0x114] ;  /* 0x000114060a087981 */ /* 0x000e28000c1e1900 */
[----:B------:R-:W0:Y:S01]  /*03e0*/  LDG.E R0, desc[UR6][R6.64+0x4] ;  /* 0x0000040606007981 */ /* 0x000e22000c1e1900 */
[----:B------:R-:W-:-:S05]  /*03f0*/  IADD3 R13, PT, PT, R9, 0x114, RZ ;  /* 0x00000114090d7810 */ /* 0x000fca0007ffe0ff */
[----:B------:R-:W-:-:S04]  /*0400*/  IMAD.WIDE R12, R13, 0x4, R2 ;  /* 0x000000040d0c7825 */ /* 0x000fc800078e0202 */
[----:B0-----:R-:W-:-:S05]  /*0410*/  FFMA R15, R0, R8, R19 ;  /* 0x00000008000f7223 */ /* 0x001fca0000000013 */
[----:B------:R0:W-:Y:S04]  /*0420*/  STG.E desc[UR6][R4.64], R15 ;  /* 0x0000000f04007986 */ /* 0x0001e8000c101906 */
[----:B------:R-:W1:Y:S04]  /*0430*/  LDG.E R0, desc[UR6][R6.64+0x8] ;  /* 0x0000080606007981 */ /* 0x000e68000c1e1900 */
[----:B------:R-:W1:Y:S02]  /*0440*/  LDG.E R8, desc[UR6][R12.64+-0x228] ;  /* 0xfffdd8060c087981 */ /* 0x000e64000c1e1900 */
[----:B-1----:R-:W-:-:S05]  /*0450*/  FFMA R17, R0, R8, R15 ;  /* 0x0000000800117223 */ /* 0x002fca000000000f */
[----:B------:R1:W-:Y:S04]  /*0460*/  STG.E desc[UR6][R4.64], R17 ;  /* 0x0000001104007986 */ /* 0x0003e8000c101906 */
[----:B------:R-:W2:Y:S04]  /*0470*/  LDG.E R0, desc[UR6][R6.64+0xc] ;  /* 0x00000c0606007981 */ /* 0x000ea8000c1e1900 */
[----:B------:R-:W2:Y:S02]  /*0480*/  LDG.E R8, desc[UR6][R12.64+-0x114] ;  /* 0xfffeec060c087981 */ /* 0x000ea4000c1e1900 */
[----:B--2---:R-:W-:-:S05]  /*0490*/  FFMA R19, R0, R8, R17 ;  /* 0x0000000800137223 */ /* 0x004fca0000000011 */
[----:B------:R2:W-:Y:S04]  /*04a0*/  STG.E desc[UR6][R4.64], R19 ;  /* 0x0000001304007986 */ /* 0x0005e8000c101906 */
[----:B------:R-:W0:Y:S04]  /*04b0*/  LDG.E R0, desc[UR6][R6.64+0x10] ;  /* 0x0000100606007981 */ /* 0x000e28000c1e1900 */
[----:B------:R-:W0:Y:S02]  /*04c0*/  LDG.E R8, desc[UR6][R12.64] ;  /* 0x000000060c087981 */ /* 0x000e24000c1e1900 */
[----:B0-----:R-:W-:-:S05]  /*04d0*/  FFMA R15, R0, R8, R19 ;  /* 0x00000008000f7223 */ /* 0x001fca0000000013 */
[----:B------:R0:W-:Y:S04]  /*04e0*/  STG.E desc[UR6][R4.64], R15 ;  /* 0x0000000f04007986 */ /* 0x0001e8000c101906 */
[----:B------:R-:W1:Y:S04]  /*04f0*/  LDG.E R8, desc[UR6][R12.64+0x114] ;  /* 0x000114060c087981 */ /* 0x000e68000c1e1900 */
[----:B------:R-:W1:Y:S01]  /*0500*/  LDG.E R0, desc[UR6][R6.64+0x14] ;  /* 0x0000140606007981 */ /* 0x000e62000c1e1900 */
[----:B------:R-:W-:-:S05]  /*0510*/  IADD3 R11, PT, PT, R9, 0x228, RZ ;  /* 0x00000228090b7810 */ /* 0x000fca0007ffe0ff */
[----:B------:R-:W-:-:S04]  /*0520*/  IMAD.WIDE R10, R11, 0x4, R2 ;  /* 0x000000040b0a7825 */ /* 0x000fc800078e0202 */
        /* <DEDUP_REMOVED lines=11> */
[----:B------:R-:W1:Y:S02]  /*05e0*/  LDG.E R8, desc[UR6][R10.64] ;  /* 0x000000060a087981 */ /* 0x000e64000c1e1900 */
[----:B-1----:R-:W-:-:S05]  /*05f0*/  FFMA R17, R0, R8, R15 ;  /* 0x0000000800117223 */ /* 0x002fca000000000f */
[----:B------:R1:W-:Y:S04]  /*0600*/  STG.E desc[UR6][R4.64], R17 ;  /* 0x0000001104007986 */ /* 0x0003e8000c101906 */
[----:B------:R-:W2:Y:S04]  /*0610*/  LDG.E R8, desc[UR6][R10.64+0x114] ;  /* 0x000114060a087981 */ /* 0x000ea8000c1e1900 */
[----:B------:R-:W2:Y:S01]  /*0620*/  LDG.E R0, desc[UR6][R6.64+0x24] ;  /* 0x0000240606007981 */ /* 0x000ea2000c1e1900 */
[----:B------:R-:W-:-:S05]  /*0630*/  IADD3 R13, PT, PT, R9, 0x33c, RZ ;  /* 0x0000033c090d7810 */ /* 0x000fca0007ffe0ff */
[----:B------:R-:W-:-:S04]  /*0640*/  IMAD.WIDE R12, R13, 0x4, R2 ;  /* 0x000000040d0c7825 */ /* 0x000fc800078e0202 */
        /* <DEDUP_REMOVED lines=67> */
[----:B------:R-:W-:Y:S04]  /*0a80*/  STG.E desc[UR6][R4.64], R19 ;  /* 0x0000001304007986 */ /* 0x000fe8000c101906 */
[----:B------:R-:W2:Y:S04]  /*0a90*/  LDG.E R8, desc[UR6][R10.64+0x114] ;  /* 0x000114060a087981 */ /* 0x000ea8000c1e1900 */
[----:B------:R-:W2:Y:S01]  /*0aa0*/  LDG.E R0, desc[UR6][R6.64+0x64] ;  /* 0x0000640606007981 */ /* 0x000ea2000c1e1900 */
[----:B------:R-:W-:-:S05]  /*0ab0*/  IADD3 R13, PT, PT, R9, 0x78c, RZ ;  /* 0x0000078c090d7810 */ /* 0x000fca0007ffe0ff */
[----:B------:R-:W-:-:S04]  /*0ac0*/  IMAD.WIDE R12, R13, 0x4, R2 ;  /* 0x000000040d0c7825 */ /* 0x000fc800078e0202 */
[----:B--2---:R-:W-:-:S05]  /*0ad0*/  FFMA R21, R0, R8, R19 ;  /* 0x0000000800157223 */ /* 0x004fca0000000013 */
[----:B------:R-:W-:Y:S04]  /*0ae0*/  STG.E desc[UR6][R4.64], R21 ;  /* 0x0000001504007986 */ /* 0x000fe8000c101906 */
[----:B------:R-:W2:Y:S04]  /*0af0*/  LDG.E R0, desc[UR6][R6.64+0x68] ;  /* 0x0000680606007981 */ /* 0x000ea8000c1e1900 */
[----:B0-----:R-:W2:Y:S02]  /*0b00*/  LDG.E R15, desc[UR6][R12.64+-0x228] ;  /* 0xfffdd8060c0f7981 */ /* 0x001ea4000c1e1900 */
[----:B--2---:R-:W-:-:S05]  /*0b10*/  FFMA R15, R0, R15, R21 ;  /* 0x0000000f000f7223 */ /* 0x004fca0000000015 */
[----:B------:R0:W-:Y:S04]  /*0b20*/  STG.E desc[UR6][R4.64], R15 ;  /* 0x0000000f04007986 */ /* 0x0001e8000c101906 */
[----:B------:R-:W2:Y:S04]  /*0b30*/  LDG.E R0, desc[UR6][R6.64+0x6c] ;  /* 0x00006c0606007981 */ /* 0x000ea8000c1e1900 */
[----:B------:R-:W2:Y:S02]  /*0b40*/  LDG.E R8, desc[UR6][R12.64+-0x114] ;  /* 0xfffeec060c087981 */ /* 0x000ea4000c1e1900 */
[----:B--2---:R-:W-:-:S05]  /*0b50*/  FFMA R11, R0, R8, R15 ;  /* 0x00000008000b7223 */ /* 0x004fca000000000f */
[----:B------:R2:W-:Y:S04]  /*0b60*/  STG.E desc[UR6][R4.64], R11 ;  /* 0x0000000b04007986 */ /* 0x0005e8000c101906 */
[----:B------:R-:W1:Y:S04]  /*0b70*/  LDG.E R0, desc[UR6][R6.64+0x70] ;  /* 0x0000700606007981 */ /* 0x000e68000c1e1900 */
[----:B------:R-:W1:Y:S02]  /*0b80*/  LDG.E R8, desc[UR6][R12.64] ;  /* 0x000000060c087981 */ /* 0x000e64000c1e1900 */
[----:B-1----:R-:W-:-:S05]  /*0b90*/  FFMA R17, R0, R8, R11 ;  /* 0x0000000800117223 */ /* 0x002fca000000000b */
[----:B------:R2:W-:Y:S04]  /*0ba0*/  STG.E desc[UR6][R4.64], R17 ;  /* 0x0000001104007986 */ /* 0x0005e8000c101906 */
[----:B------:R-:W0:Y:S04]  /*0bb0*/  LDG.E R8, desc[UR6][R12.64+0x114] ;  /* 0x000114060c087981 */ /* 0x000e28000c1e1900 */
[----:B------:R-:W0:Y:S01]  /*0bc0*/  LDG.E R0, desc[UR6][R6.64+0x74] ;  /* 0x0000740606007981 */ /* 0x000e22000c1e1900 */
[----:B------:R-:W-:-:S04]  /*0bd0*/  UIADD3 UR4, UPT, UPT, UR4, 0x20, URZ ;  /* 0x0000002004047890 */ /* 0x000fc8000fffe0ff */
[----:B------:R-:W-:Y:S01]  /*0be0*/  UISETP.NE.AND UP0, UPT, UR4, 0x1a4, UPT ;  /* 0x000001a40400788c */ /* 0x000fe2000bf05270 */
[----:B------:R-:W-:Y:S01]  /*0bf0*/  IADD3 R9, PT, PT, R9, 0x8a0, RZ ;  /* 0x000008a009097810 */ /* 0x000fe20007ffe0ff */
[----:B0-----:R-:W-:-:S05]  /*0c00*/  FFMA R15, R0, R8, R17 ;  /* 0x00000008000f7223 */ /* 0x001fca0000000011 */
[----:B------:R2:W-:Y:S01]  /*0c10*/  STG.E desc[UR6][R4.64], R15 ;  /* 0x0000000f04007986 */ /* 0x0005e2000c101906 */
[----:B------:R-:W-:-:S04]  /*0c20*/  IADD3 R0, P0, PT, R6, 0x80, RZ ;  /* 0x0000008006007810 */ /* 0x000fc80007f1e0ff */
[----:B------:R-:W-:Y:S01]  /*0c30*/  IADD3.X R21, PT, PT, RZ, R7, RZ, P0, !PT ;  /* 0x00000007ff157210 */ /* 0x000fe200007fe4ff */
[----:B------:R-:W-:Y:S08]  /*0c40*/  BRA.U UP0, `(.L_x_0) ;  /* 0xfffffff500a47547 */ /* 0x000ff0000b83ffff */
[----:B------:R-:W-:Y:S05]  /*0c50*/  EXIT ;  /* 0x000000000000794d */ /* 0x000fea0003800000 */
.L_x_1:
[----:B------:R-:W-:-:S00]  /*0c60*/  BRA `(.L_x_1) ;  /* 0xfffffffc00fc7947 */ /* 0x000fc0000383ffff */
[----:B------:R-:W-:-:S00]  /*0c70*/  NOP ;  /* 0x0000000000007918 */ /* 0x000fc00000000000 */
        /* <DEDUP_REMOVED lines=8> */
.L_x_2:


//--------------------- .nv.shared.reserved.0     --------------------------
	.section	.nv.shared.reserved.0,"aw",@nobits
	.weak		__nv_reservedSMEM_offset_0_alias
	.size		__nv_reservedSMEM_offset_0_alias, 0, 64
	.other		__nv_reservedSMEM_offset_0_alias,@"STO_CUDA_RESERVED_SHARED STV_DEFAULT"
__nv_reservedSMEM_offset_0_alias:
	.zero		0
	.zero		64


//--------------------- .nv.constant0._Z6matmulPfS_S_ --------------------------
	.section	.nv.constant0._Z6matmulPfS_S_,"a",@progbits
	.sectionflags	@""
	.align	4
.nv.constant0._Z6matmulPfS_S_:
	.zero		920


//--------------------- SYMBOLS --------------------------

	.type		.nv.reservedSmem.offset0,@object
	.size		.nv.reservedSmem.offset0,0x4
